//
// Generated by NVIDIA NVVM Compiler
//
// Compiler Build ID: CL-36424714
// Cuda compilation tools, release 13.0, V13.0.88
// Based on NVVM 20.0.0
//

.version 9.0
.target sm_100
.address_size 64

	// .globl	_Z25sparseLinearForwardKernelmmPKfPKiPf

.visible .entry _Z25sparseLinearForwardKernelmmPKfPKiPf(
	.param .u64 _Z25sparseLinearForwardKernelmmPKfPKiPf_param_0,
	.param .u64 _Z25sparseLinearForwardKernelmmPKfPKiPf_param_1,
	.param .u64 .ptr .align 1 _Z25sparseLinearForwardKernelmmPKfPKiPf_param_2,
	.param .u64 .ptr .align 1 _Z25sparseLinearForwardKernelmmPKfPKiPf_param_3,
	.param .u64 .ptr .align 1 _Z25sparseLinearForwardKernelmmPKfPKiPf_param_4
)
{
	.reg .pred 	%p<5>;
	.reg .b32 	%r<7>;
	.reg .b32 	%f<9>;
	.reg .b64 	%rd<26>;

	ld.param.u64 	%rd9, [_Z25sparseLinearForwardKernelmmPKfPKiPf_param_0];
	ld.param.u64 	%rd10, [_Z25sparseLinearForwardKernelmmPKfPKiPf_param_1];
	ld.param.u64 	%rd11, [_Z25sparseLinearForwardKernelmmPKfPKiPf_param_2];
	ld.param.u64 	%rd12, [_Z25sparseLinearForwardKernelmmPKfPKiPf_param_3];
	ld.param.u64 	%rd13, [_Z25sparseLinearForwardKernelmmPKfPKiPf_param_4];
	mov.u32 	%r2, %ctaid.x;
	mov.u32 	%r3, %ntid.x;
	mov.u32 	%r4, %tid.x;
	mad.lo.s32 	%r5, %r2, %r3, %r4;
	cvt.u64.u32 	%rd1, %r5;
	setp.le.u64 	%p1, %rd10, %rd1;
	@%p1 bra 	$L__BB0_6;
	cvta.to.global.u64 	%rd14, %rd13;
	mov.u32 	%r6, %ctaid.y;
	cvt.u64.u32 	%rd2, %r6;
	mad.lo.s64 	%rd15, %rd10, %rd2, %rd1;
	shl.b64 	%rd16, %rd15, 2;
	add.s64 	%rd3, %rd14, %rd16;
	setp.eq.s64 	%p2, %rd9, 0;
	mov.f32 	%f8, 0f00000000;
	@%p2 bra 	$L__BB0_5;
	cvta.to.global.u64 	%rd4, %rd12;
	cvta.to.global.u64 	%rd5, %rd11;
	mul.lo.s64 	%rd6, %rd9, %rd2;
	mov.f32 	%f8, 0f00000000;
	mov.b64 	%rd25, 0;
$L__BB0_3:
	add.s64 	%rd18, %rd25, %rd6;
	shl.b64 	%rd19, %rd18, 2;
	add.s64 	%rd20, %rd4, %rd19;
	ld.global.u32 	%r1, [%rd20];
	setp.eq.s32 	%p3, %r1, -1;
	@%p3 bra 	$L__BB0_5;
	cvt.s64.s32 	%rd21, %r1;
	mad.lo.s64 	%rd22, %rd10, %rd21, %rd1;
	shl.b64 	%rd23, %rd22, 2;
	add.s64 	%rd24, %rd5, %rd23;
	ld.global.f32 	%f6, [%rd24];
	add.f32 	%f8, %f8, %f6;
	add.s64 	%rd25, %rd25, 1;
	setp.ne.s64 	%p4, %rd25, %rd9;
	@%p4 bra 	$L__BB0_3;
$L__BB0_5:
	st.global.f32 	[%rd3], %f8;
$L__BB0_6:
	ret;

}
	// .globl	_Z26sparseLinearBackwardKernelmmPfPKiPKf
.visible .entry _Z26sparseLinearBackwardKernelmmPfPKiPKf(
	.param .u64 _Z26sparseLinearBackwardKernelmmPfPKiPKf_param_0,
	.param .u64 _Z26sparseLinearBackwardKernelmmPfPKiPKf_param_1,
	.param .u64 .ptr .align 1 _Z26sparseLinearBackwardKernelmmPfPKiPKf_param_2,
	.param .u64 .ptr .align 1 _Z26sparseLinearBackwardKernelmmPfPKiPKf_param_3,
	.param .u64 .ptr .align 1 _Z26sparseLinearBackwardKernelmmPfPKiPKf_param_4
)
{
	.reg .pred 	%p<5>;
	.reg .b32 	%r<7>;
	.reg .b32 	%f<3>;
	.reg .b64 	%rd<26>;

	ld.param.u64 	%rd8, [_Z26sparseLinearBackwardKernelmmPfPKiPKf_param_0];
	ld.param.u64 	%rd9, [_Z26sparseLinearBackwardKernelmmPfPKiPKf_param_1];
	ld.param.u64 	%rd10, [_Z26sparseLinearBackwardKernelmmPfPKiPKf_param_2];
	ld.param.u64 	%rd11, [_Z26sparseLinearBackwardKernelmmPfPKiPKf_param_3];
	ld.param.u64 	%rd12, [_Z26sparseLinearBackwardKernelmmPfPKiPKf_param_4];
	mov.u32 	%r2, %ctaid.x;
	mov.u32 	%r3, %ntid.x;
	mov.u32 	%r4, %tid.x;
	mad.lo.s32 	%r5, %r2, %r3, %r4;
	cvt.u64.u32 	%rd1, %r5;
	setp.le.u64 	%p1, %rd9, %rd1;
	@%p1 bra 	$L__BB1_5;
	cvta.to.global.u64 	%rd2, %rd12;
	setp.eq.s64 	%p2, %rd8, 0;
	@%p2 bra 	$L__BB1_5;
	mov.u32 	%r6, %ctaid.y;
	cvt.u64.u32 	%rd14, %r6;
	mad.lo.s64 	%rd15, %rd9, %rd14, %rd1;
	shl.b64 	%rd16, %rd15, 2;
	add.s64 	%rd17, %rd2, %rd16;
	ld.global.f32 	%f1, [%rd17];
	cvta.to.global.u64 	%rd3, %rd11;
	cvta.to.global.u64 	%rd4, %rd10;
	mul.lo.s64 	%rd5, %rd8, %rd14;
	mov.b64 	%rd25, 0;
$L__BB1_3:
	add.s64 	%rd18, %rd25, %rd5;
	shl.b64 	%rd19, %rd18, 2;
	add.s64 	%rd20, %rd3, %rd19;
	ld.global.u32 	%r1, [%rd20];
	setp.eq.s32 	%p3, %r1, -1;
	@%p3 bra 	$L__BB1_5;
	cvt.s64.s32 	%rd21, %r1;
	mad.lo.s64 	%rd22, %rd9, %rd21, %rd1;
	shl.b64 	%rd23, %rd22, 2;
	add.s64 	%rd24, %rd4, %rd23;
	atom.global.add.f32 	%f2, [%rd24], %f1;
	add.s64 	%rd25, %rd25, 1;
	setp.ne.s64 	%p4, %rd25, %rd8;
	@%p4 bra 	$L__BB1_3;
$L__BB1_5:
	ret;

}


// ===== COMPILED SASS (sm_100) =====

	.target	sm_100

	.elftype	@"ET_EXEC"


//--------------------- .note.nv.tkinfo           --------------------------
	.section	.note.nv.tkinfo,"",@"SHT_NOTE"
	.sectionflags	@"SHF_NOTE_NV_TKINFO"
	.tkinfo
        /*0018*/ 	.word	0x00000002
        /*0030*/ 	.string	""
        /*0030*/ 	.string	"ptxas"
        /*0030*/ 	.string	"Cuda compilation tools, release 13.0, V13.0.88"
        /*0030*/ 	.string	"Build cuda_13.0.r13.0/compiler.36424714_0"
        /*0030*/ 	.string	"-arch sm_100 -m 64 "



//--------------------- .note.nv.cuinfo           --------------------------
	.section	.note.nv.cuinfo,"",@"SHT_NOTE"
	.sectionflags	@"SHF_NOTE_NV_CUINFO"
        /*0018*/ 	.short	0x0002
        /*001a*/ 	.short	0x0064
        /*001c*/ 	.short	0x0082
	.zero		2


//--------------------- .nv.info                  --------------------------
	.section	.nv.info,"",@"SHT_CUDA_INFO"
	.align	4


	//----- nvinfo : EIATTR_REGCOUNT
	.align		4
        /*0000*/ 	.byte	0x04, 0x2f
        /*0002*/ 	.short	(.L_1 - .L_0)
	.align		4
.L_0:
        /*0004*/ 	.word	index@(_Z25sparseLinearForwardKernelmmPKfPKiPf)
        /*0008*/ 	.word	0x00000014


	//----- nvinfo : EIATTR_FRAME_SIZE
	.align		4
.L_1:
        /*000c*/ 	.byte	0x04, 0x11
        /*000e*/ 	.short	(.L_3 - .L_2)
	.align		4
.L_2:
        /*0010*/ 	.word	index@(_Z25sparseLinearForwardKernelmmPKfPKiPf)
        /*0014*/ 	.word	0x00000000


	//----- nvinfo : EIATTR_REGCOUNT
	.align		4
.L_3:
        /*0018*/ 	.byte	0x04, 0x2f
        /*001a*/ 	.short	(.L_5 - .L_4)
	.align		4
.L_4:
        /*001c*/ 	.word	index@(_Z26sparseLinearBackwardKernelmmPfPKiPKf)
        /*0020*/ 	.word	0x00000012


	//----- nvinfo : EIATTR_FRAME_SIZE
	.align		4
.L_5:
        /*0024*/ 	.byte	0x04, 0x11
        /*0026*/ 	.short	(.L_7 - .L_6)
	.align		4
.L_6:
        /*0028*/ 	.word	index@(_Z26sparseLinearBackwardKernelmmPfPKiPKf)
        /*002c*/ 	.word	0x00000000


	//----- nvinfo : EIATTR_MIN_STACK_SIZE
	.align		4
.L_7:
        /*0030*/ 	.byte	0x04, 0x12
        /*0032*/ 	.short	(.L_9 - .L_8)
	.align		4
.L_8:
        /*0034*/ 	.word	index@(_Z26sparseLinearBackwardKernelmmPfPKiPKf)
        /*0038*/ 	.word	0x00000000


	//----- nvinfo : EIATTR_MIN_STACK_SIZE
	.align		4
.L_9:
        /*003c*/ 	.byte	0x04, 0x12
        /*003e*/ 	.short	(.L_11 - .L_10)
	.align		4
.L_10:
        /*0040*/ 	.word	index@(_Z25sparseLinearForwardKernelmmPKfPKiPf)
        /*0044*/ 	.word	0x00000000
.L_11:


//--------------------- .nv.compat                --------------------------
	.section	.nv.compat,"",@"SHT_CUDA_COMPAT_INFO"
	.align	4
        /*0000*/ 	.byte	0x02, 0x09, 0x00, 0x00, 0x02, 0x02, 0x01, 0x00, 0x02, 0x05, 0x05, 0x00, 0x03, 0x07, 0x01, 0x01
        /*0010*/ 	.byte	0x02, 0x03, 0x00, 0x00, 0x02, 0x06, 0x01, 0x00, 0x04, 0x0b, 0x08, 0x00, 0x09, 0x00, 0x00, 0x00
        /*0020*/ 	.byte	0x00, 0x00, 0x00, 0x00


//--------------------- .nv.info._Z26sparseLinearBackwardKernelmmPfPKiPKf --------------------------
	.section	.nv.info._Z26sparseLinearBackwardKernelmmPfPKiPKf,"",@"SHT_CUDA_INFO"
	.sectionflags	@""
	.align	4


	//----- nvinfo : EIATTR_CUDA_API_VERSION
	.align		4
        /*0000*/ 	.byte	0x04, 0x37
        /*0002*/ 	.short	(.L_13 - .L_12)
.L_12:
        /*0004*/ 	.word	0x00000082


	//----- nvinfo : EIATTR_KPARAM_INFO
	.align		4
.L_13:
        /*0008*/ 	.byte	0x04, 0x17
        /*000a*/ 	.short	(.L_15 - .L_14)
.L_14:
        /*000c*/ 	.word	0x00000000
        /*0010*/ 	.short	0x0004
        /*0012*/ 	.short	0x0020
        /*0014*/ 	.byte	0x00, 0xf5, 0x21, 0x00


	//----- nvinfo : EIATTR_KPARAM_INFO
	.align		4
.L_15:
        /*0018*/ 	.byte	0x04, 0x17
        /*001a*/ 	.short	(.L_17 - .L_16)
.L_16:
        /*001c*/ 	.word	0x00000000
        /*0020*/ 	.short	0x0003
        /*0022*/ 	.short	0x0018
        /*0024*/ 	.byte	0x00, 0xf5, 0x21, 0x00


	//----- nvinfo : EIATTR_KPARAM_INFO
	.align		4
.L_17:
        /*0028*/ 	.byte	0x04, 0x17
        /*002a*/ 	.short	(.L_19 - .L_18)
.L_18:
        /*002c*/ 	.word	0x00000000
        /*0030*/ 	.short	0x0002
        /*0032*/ 	.short	0x0010
        /*0034*/ 	.byte	0x00, 0xf5, 0x21, 0x00


	//----- nvinfo : EIATTR_KPARAM_INFO
	.align		4
.L_19:
        /*0038*/ 	.byte	0x04, 0x17
        /*003a*/ 	.short	(.L_21 - .L_20)
.L_20:
        /*003c*/ 	.word	0x00000000
        /*0040*/ 	.short	0x0001
        /*0042*/ 	.short	0x0008
        /*0044*/ 	.byte	0x00, 0xf0, 0x21, 0x00


	//----- nvinfo : EIATTR_KPARAM_INFO
	.align		4
.L_21:
        /*0048*/ 	.byte	0x04, 0x17
        /*004a*/ 	.short	(.L_23 - .L_22)
.L_22:
        /*004c*/ 	.word	0x00000000
        /*0050*/ 	.short	0x0000
        /*0052*/ 	.short	0x0000
        /*0054*/ 	.byte	0x00, 0xf0, 0x21, 0x00


	//----- nvinfo : EIATTR_SPARSE_MMA_MASK
	.align		4
.L_23:
        /*0058*/ 	.byte	0x03, 0x50
        /*005a*/ 	.short	0x0000


	//----- nvinfo : EIATTR_MAXREG_COUNT
	.align		4
        /*005c*/ 	.byte	0x03, 0x1b
        /*005e*/ 	.short	0x00ff


	//----- nvinfo : EIATTR_MERCURY_ISA_VERSION
	.align		4
        /*0060*/ 	.byte	0x03, 0x5f
        /*0062*/ 	.short	0x0101


	//----- nvinfo : EIATTR_VRC_CTA_INIT_COUNT
	.align		4
        /*0064*/ 	.byte	0x02, 0x4a
	.zero		1
	.zero		1


	//----- nvinfo : EIATTR_EXIT_INSTR_OFFSETS
	.align		4
        /*0068*/ 	.byte	0x04, 0x1c
        /*006a*/ 	.short	(.L_25 - .L_24)


	//   ....[0]....
.L_24:
        /*006c*/ 	.word	0x00000080


	//   ....[1]....
        /*0070*/ 	.word	0x000000c0


	//   ....[2]....
        /*0074*/ 	.word	0x00000220


	//   ....[3]....
        /*0078*/ 	.word	0x00000320


	//----- nvinfo : EIATTR_CBANK_PARAM_SIZE
	.align		4
.L_25:
        /*007c*/ 	.byte	0x03, 0x19
        /*007e*/ 	.short	0x0028


	//----- nvinfo : EIATTR_PARAM_CBANK
	.align		4
        /*0080*/ 	.byte	0x04, 0x0a
        /*0082*/ 	.short	(.L_27 - .L_26)
	.align		4
.L_26:
        /*0084*/ 	.word	index@(.nv.constant0._Z26sparseLinearBackwardKernelmmPfPKiPKf)
        /*0088*/ 	.short	0x0380
        /*008a*/ 	.short	0x0028


	//----- nvinfo : EIATTR_SW_WAR
	.align		4
.L_27:
        /*008c*/ 	.byte	0x04, 0x36
        /*008e*/ 	.short	(.L_29 - .L_28)
.L_28:
        /*0090*/ 	.word	0x00000008
.L_29:


//--------------------- .nv.info._Z25sparseLinearForwardKernelmmPKfPKiPf --------------------------
	.section	.nv.info._Z25sparseLinearForwardKernelmmPKfPKiPf,"",@"SHT_CUDA_INFO"
	.sectionflags	@""
	.align	4


	//----- nvinfo : EIATTR_CUDA_API_VERSION
	.align		4
        /*0000*/ 	.byte	0x04, 0x37
        /*0002*/ 	.short	(.L_31 - .L_30)
.L_30:
        /*0004*/ 	.word	0x00000082


	//----- nvinfo : EIATTR_KPARAM_INFO
	.align		4
.L_31:
        /*0008*/ 	.byte	0x04, 0x17
        /*000a*/ 	.short	(.L_33 - .L_32)
.L_32:
        /*000c*/ 	.word	0x00000000
        /*0010*/ 	.short	0x0004
        /*0012*/ 	.short	0x0020
        /*0014*/ 	.byte	0x00, 0xf5, 0x21, 0x00


	//----- nvinfo : EIATTR_KPARAM_INFO
	.align		4
.L_33:
        /*0018*/ 	.byte	0x04, 0x17
        /*001a*/ 	.short	(.L_35 - .L_34)
.L_34:
        /*001c*/ 	.word	0x00000000
        /*0020*/ 	.short	0x0003
        /*0022*/ 	.short	0x0018
        /*0024*/ 	.byte	0x00, 0xf5, 0x21, 0x00


	//----- nvinfo : EIATTR_KPARAM_INFO
	.align		4
.L_35:
        /*0028*/ 	.byte	0x04, 0x17
        /*002a*/ 	.short	(.L_37 - .L_36)
.L_36:
        /*002c*/ 	.word	0x00000000
        /*0030*/ 	.short	0x0002
        /*0032*/ 	.short	0x0010
        /*0034*/ 	.byte	0x00, 0xf5, 0x21, 0x00


	//----- nvinfo : EIATTR_KPARAM_INFO
	.align		4
.L_37:
        /*0038*/ 	.byte	0x04, 0x17
        /*003a*/ 	.short	(.L_39 - .L_38)
.L_38:
        /*003c*/ 	.word	0x00000000
        /*0040*/ 	.short	0x0001
        /*0042*/ 	.short	0x0008
        /*0044*/ 	.byte	0x00, 0xf0, 0x21, 0x00


	//----- nvinfo : EIATTR_KPARAM_INFO
	.align		4
.L_39:
        /*0048*/ 	.byte	0x04, 0x17
        /*004a*/ 	.short	(.L_41 - .L_40)
.L_40:
        /*004c*/ 	.word	0x00000000
        /*0050*/ 	.short	0x0000
        /*0052*/ 	.short	0x0000
        /*0054*/ 	.byte	0x00, 0xf0, 0x21, 0x00


	//----- nvinfo : EIATTR_SPARSE_MMA_MASK
	.align		4
.L_41:
        /*0058*/ 	.byte	0x03, 0x50
        /*005a*/ 	.short	0x0000


	//----- nvinfo : EIATTR_MAXREG_COUNT
	.align		4
        /*005c*/ 	.byte	0x03, 0x1b
        /*005e*/ 	.short	0x00ff


	//----- nvinfo : EIATTR_MERCURY_ISA_VERSION
	.align		4
        /*0060*/ 	.byte	0x03, 0x5f
        /*0062*/ 	.short	0x0101


	//----- nvinfo : EIATTR_VRC_CTA_INIT_COUNT
	.align		4
        /*0064*/ 	.byte	0x02, 0x4a
	.zero		1
	.zero		1


	//----- nvinfo : EIATTR_EXIT_INSTR_OFFSETS
	.align		4
        /*0068*/ 	.byte	0x04, 0x1c
        /*006a*/ 	.short	(.L_43 - .L_42)


	//   ....[0]....
.L_42:
        /*006c*/ 	.word	0x00000080


	//   ....[1]....
        /*0070*/ 	.word	0x00000350


	//----- nvinfo : EIATTR_CBANK_PARAM_SIZE
	.align		4
.L_43:
        /*0074*/ 	.byte	0x03, 0x19
        /*0076*/ 	.short	0x0028


	//----- nvinfo : EIATTR_PARAM_CBANK
	.align		4
        /*0078*/ 	.byte	0x04, 0x0a
        /*007a*/ 	.short	(.L_45 - .L_44)
	.align		4
.L_44:
        /*007c*/ 	.word	index@(.nv.constant0._Z25sparseLinearForwardKernelmmPKfPKiPf)
        /*0080*/ 	.short	0x0380
        /*0082*/ 	.short	0x0028


	//----- nvinfo : EIATTR_SW_WAR
	.align		4
.L_45:
        /*0084*/ 	.byte	0x04, 0x36
        /*0086*/ 	.short	(.L_47 - .L_46)
.L_46:
        /*0088*/ 	.word	0x00000008
.L_47:


//--------------------- .nv.callgraph             --------------------------
	.section	.nv.callgraph,"",@"SHT_CUDA_CALLGRAPH"
	.align	4
	.sectionentsize	8
	.align		4
        /*0000*/ 	.word	0x00000000
	.align		4
        /*0004*/ 	.word	0xffffffff
	.align		4
        /*0008*/ 	.word	0x00000000
	.align		4
        /*000c*/ 	.word	0xfffffffe
	.align		4
        /*0010*/ 	.word	0x00000000
	.align		4
        /*0014*/ 	.word	0xfffffffd
	.align		4
        /*0018*/ 	.word	0x00000000
	.align		4
        /*001c*/ 	.word	0xfffffffc


//--------------------- .text._Z26sparseLinearBackwardKernelmmPfPKiPKf --------------------------
	.section	.text._Z26sparseLinearBackwardKernelmmPfPKiPKf,"ax",@progbits
	.align	128
        .global         _Z26sparseLinearBackwardKernelmmPfPKiPKf
        .type           _Z26sparseLinearBackwardKernelmmPfPKiPKf,@function
        .size           _Z26sparseLinearBackwardKernelmmPfPKiPKf,(.L_x_5 - _Z26sparseLinearBackwardKernelmmPfPKiPKf)
        .other          _Z26sparseLinearBackwardKernelmmPfPKiPKf,@"STO_CUDA_ENTRY STV_DEFAULT"
_Z26sparseLinearBackwardKernelmmPfPKiPKf:
.text._Z26sparseLinearBackwardKernelmmPfPKiPKf:
[----:B------:R-:W-:Y:S01]  /*0000*/  LDC R1, c[0x0][0x37c] ;  /* 0x0000df00ff017b82 */ /* 0x000fe20000000800 */
[----:B------:R-:W0:Y:S07]  /*0010*/  S2R R3, SR_TID.X ;  /* 0x0000000000037919 */ /* 0x000e2e0000002100 */
[----:B------:R-:W0:Y:S01]  /*0020*/  S2UR UR4, SR_CTAID.X ;  /* 0x00000000000479c3 */ /* 0x000e220000002500 */
[----:B------:R-:W1:Y:S07]  /*0030*/  LDCU.64 UR8, c[0x0][0x388] ;  /* 0x00007100ff0877ac */ /* 0x000e6e0008000a00 */
[----:B------:R-:W0:Y:S02]  /*0040*/  LDC R2, c[0x0][0x360] ;  /* 0x0000d800ff027b82 */ /* 0x000e240000000800 */
[----:B0-----:R-:W-:-:S05]  /*0050*/  IMAD R2, R2, UR4, R3 ;  /* 0x0000000402027c24 */ /* 0x001fca000f8e0203 */
[----:B-1----:R-:W-:-:S04]  /*0060*/  ISETP.GE.U32.AND P0, PT, R2, UR8, PT ;  /* 0x0000000802007c0c */ /* 0x002fc8000bf06070 */
[----:B------:R-:W-:-:S13]  /*0070*/  ISETP.GE.U32.AND.EX P0, PT, RZ, UR9, PT, P0 ;  /* 0x00000009ff007c0c */ /* 0x000fda000bf06100 */
[----:B------:R-:W-:Y:S05]  /*0080*/  @P0 EXIT ;  /* 0x000000000000094d */ /* 0x000fea0003800000 */
[----:B------:R-:W0:Y:S02]  /*0090*/  LDCU.64 UR4, c[0x0][0x380] ;  /* 0x00007000ff0477ac */ /* 0x000e240008000a00 */
[----:B0-----:R-:W-:-:S04]  /*00a0*/  ISETP.NE.U32.AND P0, PT, RZ, UR4, PT ;  /* 0x00000004ff007c0c */ /* 0x001fc8000bf05070 */
[----:B------:R-:W-:-:S13]  /*00b0*/  ISETP.NE.AND.EX P0, PT, RZ, UR5, PT, P0 ;  /* 0x00000005ff007c0c */ /* 0x000fda000bf05300 */
[----:B------:R-:W-:Y:S05]  /*00c0*/  @!P0 EXIT ;  /* 0x000000000000894d */ /* 0x000fea0003800000 */
[----:B------:R-:W0:Y:S01]  /*00d0*/  S2R R15, SR_CTAID.Y ;  /* 0x00000000000f7919 */ /* 0x000e220000002600 */
[----:B------:R-:W1:Y:S01]  /*00e0*/  LDCU.64 UR4, c[0x0][0x3a0] ;  /* 0x00007400ff0477ac */ /* 0x000e620008000a00 */
[----:B------:R-:W-:Y:S01]  /*00f0*/  IMAD.MOV.U32 R3, RZ, RZ, RZ ;  /* 0x000000ffff037224 */ /* 0x000fe200078e00ff */
[----:B------:R-:W2:Y:S01]  /*0100*/  LDC.64 R6, c[0x0][0x398] ;  /* 0x0000e600ff067b82 */ /* 0x000ea20000000a00 */
[----:B------:R-:W3:Y:S01]  /*0110*/  LDCU.64 UR6, c[0x0][0x358] ;  /* 0x00006b00ff0677ac */ /* 0x000ee20008000a00 */
[----:B------:R-:W4:Y:S01]  /*0120*/  LDCU.64 UR12, c[0x0][0x388] ;  /* 0x00007100ff0c77ac */ /* 0x000f220008000a00 */
[----:B------:R-:W0:Y:S02]  /*0130*/  LDCU.64 UR10, c[0x0][0x390] ;  /* 0x00007200ff0a77ac */ /* 0x000e240008000a00 */
[----:B0-----:R-:W-:-:S04]  /*0140*/  IMAD.WIDE.U32 R4, R15, UR8, R2 ;  /* 0x000000080f047c25 */ /* 0x001fc8000f8e0002 */
[----:B------:R-:W-:Y:S01]  /*0150*/  IMAD R5, R15, UR9, R5 ;  /* 0x000000090f057c24 */ /* 0x000fe2000f8e0205 */
[----:B-1----:R-:W-:-:S04]  /*0160*/  LEA R8, P0, R4, UR4, 0x2 ;  /* 0x0000000404087c11 */ /* 0x002fc8000f8010ff */
[----:B------:R-:W-:Y:S02]  /*0170*/  LEA.HI.X R9, R4, UR5, R5, 0x2, P0 ;  /* 0x0000000504097c11 */ /* 0x000fe400080f1405 */
[----:B------:R-:W0:Y:S03]  /*0180*/  LDC.64 R4, c[0x0][0x380] ;  /* 0x0000e000ff047b82 */ /* 0x000e260000000a00 */
[----:B---3--:R1:W5:Y:S01]  /*0190*/  LDG.E R13, desc[UR6][R8.64] ;  /* 0x00000006080d7981 */ /* 0x008362000c1e1900 */
[----:B------:R-:W-:Y:S01]  /*01a0*/  UMOV UR4, URZ ;  /* 0x000000ff00047c82 */ /* 0x000fe20008000000 */
[----:B----4-:R-:W-:-:S05]  /*01b0*/  UMOV UR5, URZ ;  /* 0x000000ff00057c82 */ /* 0x010fca0008000000 */
.L_x_0:
[----:B01----:R-:W-:-:S04]  /*01c0*/  IMAD.WIDE.U32 R8, R15, R4, UR4 ;  /* 0x000000040f087e25 */ /* 0x003fc8000f8e0004 */
[----:B------:R-:W-:Y:S01]  /*01d0*/  IMAD R0, R15, R5, R9 ;  /* 0x000000050f007224 */ /* 0x000fe200078e0209 */
[----:B--2---:R-:W-:-:S04]  /*01e0*/  LEA R10, P0, R8, R6, 0x2 ;  /* 0x00000006080a7211 */ /* 0x004fc800078010ff */
[----:B------:R-:W-:-:S06]  /*01f0*/  LEA.HI.X R11, R8, R7, R0, 0x2, P0 ;  /* 0x00000007080b7211 */ /* 0x000fcc00000f1400 */
[----:B------:R-:W2:Y:S02]  /*0200*/  LDG.E R11, desc[UR6][R10.64] ;  /* 0x000000060a0b7981 */ /* 0x000ea4000c1e1900 */
[----:B--2---:R-:W-:-:S13]  /*0210*/  ISETP.NE.AND P0, PT, R11, -0x1, PT ;  /* 0xffffffff0b00780c */ /* 0x004fda0003f05270 */
[----:B------:R-:W-:Y:S05]  /*0220*/  @!P0 EXIT ;  /* 0x000000000000894d */ /* 0x000fea0003800000 */
[----:B------:R-:W-:Y:S01]  /*0230*/  SHF.R.S32.HI R0, RZ, 0x1f, R11 ;  /* 0x0000001fff007819 */ /* 0x000fe2000001140b */
[----:B------:R-:W-:Y:S02]  /*0240*/  IMAD.MOV.U32 R8, RZ, RZ, R2 ;  /* 0x000000ffff087224 */ /* 0x000fe400078e0002 */
[----:B------:R-:W-:Y:S02]  /*0250*/  IMAD.MOV.U32 R9, RZ, RZ, RZ ;  /* 0x000000ffff097224 */ /* 0x000fe400078e00ff */
[----:B------:R-:W-:Y:S02]  /*0260*/  IMAD R0, R0, UR12, RZ ;  /* 0x0000000c00007c24 */ /* 0x000fe4000f8e02ff */
[----:B------:R-:W-:-:S04]  /*0270*/  IMAD.WIDE.U32 R8, R11, UR12, R8 ;  /* 0x0000000c0b087c25 */ /* 0x000fc8000f8e0008 */
[----:B------:R-:W-:Y:S01]  /*0280*/  IMAD R11, R11, UR13, R0 ;  /* 0x0000000d0b0b7c24 */ /* 0x000fe2000f8e0200 */
[----:B------:R-:W-:Y:S01]  /*0290*/  UIADD3 UR4, UP0, UPT, UR4, 0x1, URZ ;  /* 0x0000000104047890 */ /* 0x000fe2000ff1e0ff */
[----:B------:R-:W-:Y:S02]  /*02a0*/  LEA R10, P0, R8, UR10, 0x2 ;  /* 0x0000000a080a7c11 */ /* 0x000fe4000f8010ff */
[----:B------:R-:W-:Y:S01]  /*02b0*/  IMAD.IADD R9, R9, 0x1, R11 ;  /* 0x0000000109097824 */ /* 0x000fe200078e020b */
[----:B------:R-:W-:-:S04]  /*02c0*/  UIADD3.X UR5, UPT, UPT, URZ, UR5, URZ, UP0, !UPT ;  /* 0x00000005ff057290 */ /* 0x000fc800087fe4ff */
[----:B------:R-:W-:Y:S02]  /*02d0*/  LEA.HI.X R11, R8, UR11, R9, 0x2, P0 ;  /* 0x0000000b080b7c11 */ /* 0x000fe400080f1409 */
[----:B------:R-:W-:-:S03]  /*02e0*/  ISETP.NE.U32.AND P0, PT, R4, UR4, PT ;  /* 0x0000000404007c0c */ /* 0x000fc6000bf05070 */
[----:B-----5:R3:W-:Y:S01]  /*02f0*/  REDG.E.ADD.F32.FTZ.RN.STRONG.GPU desc[UR6][R10.64], R13 ;  /* 0x0000000d0a0079a6 */ /* 0x0207e2000c12f306 */
[----:B------:R-:W-:-:S13]  /*0300*/  ISETP.NE.AND.EX P0, PT, R5, UR5, PT, P0 ;  /* 0x0000000505007c0c */ /* 0x000fda000bf05300 */
[----:B---3--:R-:W-:Y:S05]  /*0310*/  @P0 BRA `(.L_x_0) ;  /* 0xfffffffc00a80947 */ /* 0x008fea000383ffff */
[----:B------:R-:W-:Y:S05]  /*0320*/  EXIT ;  /* 0x000000000000794d */ /* 0x000fea0003800000 */
.L_x_1:
[----:B------:R-:W-:-:S00]  /*0330*/  BRA `(.L_x_1) ;  /* 0xfffffffc00fc7947 */ /* 0x000fc0000383ffff */
[----:B------:R-:W-:-:S00]  /*0340*/  NOP ;  /* 0x0000000000007918 */ /* 0x000fc00000000000 */
        /* <DEDUP_REMOVED lines=11> */
.L_x_5:


//--------------------- .text._Z25sparseLinearForwardKernelmmPKfPKiPf --------------------------
	.section	.text._Z25sparseLinearForwardKernelmmPKfPKiPf,"ax",@progbits
	.align	128
        .global         _Z25sparseLinearForwardKernelmmPKfPKiPf
        .type           _Z25sparseLinearForwardKernelmmPKfPKiPf,@function
        .size           _Z25sparseLinearForwardKernelmmPKfPKiPf,(.L_x_6 - _Z25sparseLinearForwardKernelmmPKfPKiPf)
        .other          _Z25sparseLinearForwardKernelmmPKfPKiPf,@"STO_CUDA_ENTRY STV_DEFAULT"
_Z25sparseLinearForwardKernelmmPKfPKiPf:
.text._Z25sparseLinearForwardKernelmmPKfPKiPf:
        /* <DEDUP_REMOVED lines=9> */
[----:B------:R-:W0:Y:S01]  /*0090*/  S2R R11, SR_CTAID.Y ;  /* 0x00000000000b7919 */ /* 0x000e220000002600 */
[----:B------:R-:W1:Y:S01]  /*00a0*/  LDCU.64 UR10, c[0x0][0x380] ;  /* 0x00007000ff0a77ac */ /* 0x000e620008000a00 */
[----:B------:R-:W-:Y:S02]  /*00b0*/  IMAD.MOV.U32 R3, RZ, RZ, RZ ;  /* 0x000000ffff037224 */ /* 0x000fe400078e00ff */
[----:B------:R-:W-:Y:S01]  /*00c0*/  IMAD.MOV.U32 R17, RZ, RZ, RZ ;  /* 0x000000ffff117224 */ /* 0x000fe200078e00ff */
[----:B------:R-:W2:Y:S01]  /*00d0*/  LDCU.64 UR4, c[0x0][0x3a0] ;  /* 0x00007400ff0477ac */ /* 0x000ea20008000a00 */
[----:B------:R-:W3:Y:S01]  /*00e0*/  LDCU.64 UR6, c[0x0][0x358] ;  /* 0x00006b00ff0677ac */ /* 0x000ee20008000a00 */
[----:B-1----:R-:W-:-:S04]  /*00f0*/  UISETP.NE.U32.AND UP0, UPT, UR10, URZ, UPT ;  /* 0x000000ff0a00728c */ /* 0x002fc8000bf05070 */
[----:B------:R-:W-:Y:S01]  /*0100*/  UISETP.NE.AND.EX UP0, UPT, UR11, URZ, UPT, UP0 ;  /* 0x000000ff0b00728c */ /* 0x000fe2000bf05300 */
[----:B0-----:R-:W-:-:S04]  /*0110*/  IMAD.WIDE.U32 R6, R11, UR8, R2 ;  /* 0x000000080b067c25 */ /* 0x001fc8000f8e0002 */
[----:B------:R-:W-:Y:S01]  /*0120*/  IMAD R5, R11, UR9, R7 ;  /* 0x000000090b057c24 */ /* 0x000fe2000f8e0207 */
[----:B--2---:R-:W-:-:S04]  /*0130*/  LEA R4, P0, R6, UR4, 0x2 ;  /* 0x0000000406047c11 */ /* 0x004fc8000f8010ff */
[----:B------:R-:W-:Y:S01]  /*0140*/  LEA.HI.X R5, R6, UR5, R5, 0x2, P0 ;  /* 0x0000000506057c11 */ /* 0x000fe200080f1405 */
[----:B---3--:R-:W-:Y:S08]  /*0150*/  BRA.U !UP0, `(.L_x_2) ;  /* 0x0000000108787547 */ /* 0x008ff0000b800000 */
[----:B------:R-:W0:Y:S01]  /*0160*/  LDC.64 R6, c[0x0][0x380] ;  /* 0x0000e000ff067b82 */ /* 0x000e220000000a00 */
[----:B------:R-:W-:Y:S01]  /*0170*/  HFMA2 R17, -RZ, RZ, 0, 0 ;  /* 0x00000000ff117431 */ /* 0x000fe200000001ff */
[----:B------:R-:W1:Y:S01]  /*0180*/  LDCU.64 UR10, c[0x0][0x388] ;  /* 0x00007100ff0a77ac */ /* 0x000e620008000a00 */
[----:B------:R-:W2:Y:S05]  /*0190*/  LDCU.64 UR8, c[0x0][0x390] ;  /* 0x00007200ff0877ac */ /* 0x000eaa0008000a00 */
[----:B------:R-:W3:Y:S01]  /*01a0*/  LDC.64 R8, c[0x0][0x398] ;  /* 0x0000e600ff087b82 */ /* 0x000ee20000000a00 */
[----:B------:R-:W-:Y:S01]  /*01b0*/  UMOV UR4, URZ ;  /* 0x000000ff00047c82 */ /* 0x000fe20008000000 */
[----:B------:R-:W-:-:S05]  /*01c0*/  UMOV UR5, URZ ;  /* 0x000000ff00057c82 */ /* 0x000fca0008000000 */
.L_x_3:
[----:B0-----:R-:W-:-:S04]  /*01d0*/  IMAD.WIDE.U32 R12, R11, R6, UR4 ;  /* 0x000000040b0c7e25 */ /* 0x001fc8000f8e0006 */
[----:B------:R-:W-:Y:S01]  /*01e0*/  IMAD R0, R11, R7, R13 ;  /* 0x000000070b007224 */ /* 0x000fe200078e020d */
[----:B---3--:R-:W-:-:S04]  /*01f0*/  LEA R14, P0, R12, R8, 0x2 ;  /* 0x000000080c0e7211 */ /* 0x008fc800078010ff */
[----:B------:R-:W-:-:S06]  /*0200*/  LEA.HI.X R15, R12, R9, R0, 0x2, P0 ;  /* 0x000000090c0f7211 */ /* 0x000fcc00000f1400 */
[----:B------:R-:W3:Y:S02]  /*0210*/  LDG.E R15, desc[UR6][R14.64] ;  /* 0x000000060e0f7981 */ /* 0x000ee4000c1e1900 */
[----:B---3--:R-:W-:-:S13]  /*0220*/  ISETP.NE.AND P0, PT, R15, -0x1, PT ;  /* 0xffffffff0f00780c */ /* 0x008fda0003f05270 */
[----:B------:R-:W-:Y:S05]  /*0230*/  @!P0 BRA `(.L_x_2) ;  /* 0x0000000000408947 */ /* 0x000fea0003800000 */
[----:B------:R-:W-:Y:S01]  /*0240*/  HFMA2 R13, -RZ, RZ, 0, 0 ;  /* 0x00000000ff0d7431 */ /* 0x000fe200000001ff */
[----:B------:R-:W-:Y:S01]  /*0250*/  SHF.R.S32.HI R0, RZ, 0x1f, R15 ;  /* 0x0000001fff007819 */ /* 0x000fe2000001140f */
[----:B------:R-:W-:-:S04]  /*0260*/  IMAD.MOV.U32 R12, RZ, RZ, R2 ;  /* 0x000000ffff0c7224 */ /* 0x000fc800078e0002 */
[----:B-1----:R-:W-:Y:S02]  /*0270*/  IMAD R0, R0, UR10, RZ ;  /* 0x0000000a00007c24 */ /* 0x002fe4000f8e02ff */
[----:B------:R-:W-:-:S04]  /*0280*/  IMAD.WIDE.U32 R12, R15, UR10, R12 ;  /* 0x0000000a0f0c7c25 */ /* 0x000fc8000f8e000c */
[----:B------:R-:W-:Y:S01]  /*0290*/  IMAD R15, R15, UR11, R0 ;  /* 0x0000000b0f0f7c24 */ /* 0x000fe2000f8e0200 */
[----:B--2---:R-:W-:-:S03]  /*02a0*/  LEA R14, P0, R12, UR8, 0x2 ;  /* 0x000000080c0e7c11 */ /* 0x004fc6000f8010ff */
[----:B------:R-:W-:-:S05]  /*02b0*/  IMAD.IADD R13, R13, 0x1, R15 ;  /* 0x000000010d0d7824 */ /* 0x000fca00078e020f */
[----:B------:R-:W-:-:S05]  /*02c0*/  LEA.HI.X R15, R12, UR9, R13, 0x2, P0 ;  /* 0x000000090c0f7c11 */ /* 0x000fca00080f140d */
[----:B------:R-:W2:Y:S01]  /*02d0*/  LDG.E R14, desc[UR6][R14.64] ;  /* 0x000000060e0e7981 */ /* 0x000ea2000c1e1900 */
[----:B------:R-:W-:-:S04]  /*02e0*/  UIADD3 UR4, UP0, UPT, UR4, 0x1, URZ ;  /* 0x0000000104047890 */ /* 0x000fc8000ff1e0ff */
[----:B------:R-:W-:Y:S02]  /*02f0*/  UIADD3.X UR5, UPT, UPT, URZ, UR5, URZ, UP0, !UPT ;  /* 0x00000005ff057290 */ /* 0x000fe400087fe4ff */
[----:B------:R-:W-:-:S04]  /*0300*/  ISETP.NE.U32.AND P0, PT, R6, UR4, PT ;  /* 0x0000000406007c0c */ /* 0x000fc8000bf05070 */
[----:B------:R-:W-:Y:S01]  /*0310*/  ISETP.NE.AND.EX P0, PT, R7, UR5, PT, P0 ;  /* 0x0000000507007c0c */ /* 0x000fe2000bf05300 */
[----:B--2---:R-:W-:-:S12]  /*0320*/  FADD R17, R17, R14 ;  /* 0x0000000e11117221 */ /* 0x004fd80000000000 */
[----:B------:R-:W-:Y:S05]  /*0330*/  @P0 BRA `(.L_x_3) ;  /* 0xfffffffc00a40947 */ /* 0x000fea000383ffff */
.L_x_2:
[----:B------:R-:W-:Y:S01]  /*0340*/  STG.E desc[UR6][R4.64], R17 ;  /* 0x0000001104007986 */ /* 0x000fe2000c101906 */
[----:B-12---:R-:W-:Y:S05]  /*0350*/  EXIT ;  /* 0x000000000000794d */ /* 0x006fea0003800000 */
.L_x_4:
        /* <DEDUP_REMOVED lines=10> */
.L_x_6:


//--------------------- .nv.shared.reserved.0     --------------------------
	.section	.nv.shared.reserved.0,"aw",@nobits
	.weak		__nv_reservedSMEM_offset_0_alias
	.size		__nv_reservedSMEM_offset_0_alias, 0, 64
	.other		__nv_reservedSMEM_offset_0_alias,@"STO_CUDA_RESERVED_SHARED STV_DEFAULT"
__nv_reservedSMEM_offset_0_alias:
	.zero		0
	.zero		64


//--------------------- .nv.constant0._Z26sparseLinearBackwardKernelmmPfPKiPKf --------------------------
	.section	.nv.constant0._Z26sparseLinearBackwardKernelmmPfPKiPKf,"a",@progbits
	.sectionflags	@""
	.align	4
.nv.constant0._Z26sparseLinearBackwardKernelmmPfPKiPKf:
	.zero		936


//--------------------- .nv.constant0._Z25sparseLinearForwardKernelmmPKfPKiPf --------------------------
	.section	.nv.constant0._Z25sparseLinearForwardKernelmmPKfPKiPf,"a",@progbits
	.sectionflags	@""
	.align	4
.nv.constant0._Z25sparseLinearForwardKernelmmPKfPKiPf:
	.zero		936


//--------------------- SYMBOLS --------------------------

	.type		.nv.reservedSmem.offset0,@object
	.size		.nv.reservedSmem.offset0,0x4
